//
// Generated by NVIDIA NVVM Compiler
//
// Compiler Build ID: CL-36424714
// Cuda compilation tools, release 13.0, V13.0.88
// Based on NVVM 20.0.0
//

.version 9.0
.target sm_100
.address_size 64

	// .globl	_Z18evennoteven_kernelPi

.visible .entry _Z18evennoteven_kernelPi(
	.param .u64 .ptr .align 1 _Z18evennoteven_kernelPi_param_0
)
{
	.reg .b32 	%r<5>;
	.reg .b64 	%rd<5>;

	ld.param.u64 	%rd1, [_Z18evennoteven_kernelPi_param_0];
	cvta.to.global.u64 	%rd2, %rd1;
	mov.u32 	%r1, %tid.x;
	shl.b32 	%r2, %r1, 1;
	mul.wide.u32 	%rd3, %r2, 4;
	add.s64 	%rd4, %rd2, %rd3;
	ld.global.u32 	%r3, [%rd4];
	shl.b32 	%r4, %r3, 1;
	st.global.u32 	[%rd4], %r4;
	ret;

}


// ===== COMPILED SASS (sm_100) =====

	.target	sm_100

	.elftype	@"ET_EXEC"


//--------------------- .note.nv.tkinfo           --------------------------
	.section	.note.nv.tkinfo,"",@"SHT_NOTE"
	.sectionflags	@"SHF_NOTE_NV_TKINFO"
	.tkinfo
        /*0018*/ 	.word	0x00000002
        /*0030*/ 	.string	""
        /*0030*/ 	.string	"ptxas"
        /*0030*/ 	.string	"Cuda compilation tools, release 13.0, V13.0.88"
        /*0030*/ 	.string	"Build cuda_13.0.r13.0/compiler.36424714_0"
        /*0030*/ 	.string	"-arch sm_100 -m 64 "



//--------------------- .note.nv.cuinfo           --------------------------
	.section	.note.nv.cuinfo,"",@"SHT_NOTE"
	.sectionflags	@"SHF_NOTE_NV_CUINFO"
        /*0018*/ 	.short	0x0002
        /*001a*/ 	.short	0x0064
        /*001c*/ 	.short	0x0082
	.zero		2


//--------------------- .nv.info                  --------------------------
	.section	.nv.info,"",@"SHT_CUDA_INFO"
	.align	4


	//----- nvinfo : EIATTR_REGCOUNT
	.align		4
        /*0000*/ 	.byte	0x04, 0x2f
        /*0002*/ 	.short	(.L_1 - .L_0)
	.align		4
.L_0:
        /*0004*/ 	.word	index@(_Z18evennoteven_kernelPi)
        /*0008*/ 	.word	0x00000008


	//----- nvinfo : EIATTR_FRAME_SIZE
	.align		4
.L_1:
        /*000c*/ 	.byte	0x04, 0x11
        /*000e*/ 	.short	(.L_3 - .L_2)
	.align		4
.L_2:
        /*0010*/ 	.word	index@(_Z18evennoteven_kernelPi)
        /*0014*/ 	.word	0x00000000


	//----- nvinfo : EIATTR_MIN_STACK_SIZE
	.align		4
.L_3:
        /*0018*/ 	.byte	0x04, 0x12
        /*001a*/ 	.short	(.L_5 - .L_4)
	.align		4
.L_4:
        /*001c*/ 	.word	index@(_Z18evennoteven_kernelPi)
        /*0020*/ 	.word	0x00000000
.L_5:


//--------------------- .nv.compat                --------------------------
	.section	.nv.compat,"",@"SHT_CUDA_COMPAT_INFO"
	.align	4
        /*0000*/ 	.byte	0x02, 0x09, 0x00, 0x00, 0x02, 0x02, 0x01, 0x00, 0x02, 0x05, 0x05, 0x00, 0x03, 0x07, 0x01, 0x01
        /*0010*/ 	.byte	0x02, 0x03, 0x00, 0x00, 0x02, 0x06, 0x01, 0x00, 0x04, 0x0b, 0x08, 0x00, 0x09, 0x00, 0x00, 0x00
        /*0020*/ 	.byte	0x00, 0x00, 0x00, 0x00


//--------------------- .nv.info._Z18evennoteven_kernelPi --------------------------
	.section	.nv.info._Z18evennoteven_kernelPi,"",@"SHT_CUDA_INFO"
	.sectionflags	@""
	.align	4


	//----- nvinfo : EIATTR_CUDA_API_VERSION
	.align		4
        /*0000*/ 	.byte	0x04, 0x37
        /*0002*/ 	.short	(.L_7 - .L_6)
.L_6:
        /*0004*/ 	.word	0x00000082


	//----- nvinfo : EIATTR_KPARAM_INFO
	.align		4
.L_7:
        /*0008*/ 	.byte	0x04, 0x17
        /*000a*/ 	.short	(.L_9 - .L_8)
.L_8:
        /*000c*/ 	.word	0x00000000
        /*0010*/ 	.short	0x0000
        /*0012*/ 	.short	0x0000
        /*0014*/ 	.byte	0x00, 0xf5, 0x21, 0x00


	//----- nvinfo : EIATTR_SPARSE_MMA_MASK
	.align		4
.L_9:
        /*0018*/ 	.byte	0x03, 0x50
        /*001a*/ 	.short	0x0000


	//----- nvinfo : EIATTR_MAXREG_COUNT
	.align		4
        /*001c*/ 	.byte	0x03, 0x1b
        /*001e*/ 	.short	0x00ff


	//----- nvinfo : EIATTR_MERCURY_ISA_VERSION
	.align		4
        /*0020*/ 	.byte	0x03, 0x5f
        /*0022*/ 	.short	0x0101


	//----- nvinfo : EIATTR_VRC_CTA_INIT_COUNT
	.align		4
        /*0024*/ 	.byte	0x02, 0x4a
	.zero		1
	.zero		1


	//----- nvinfo : EIATTR_EXIT_INSTR_OFFSETS
	.align		4
        /*0028*/ 	.byte	0x04, 0x1c
        /*002a*/ 	.short	(.L_11 - .L_10)


	//   ....[0]....
.L_10:
        /*002c*/ 	.word	0x00000090


	//----- nvinfo : EIATTR_CBANK_PARAM_SIZE
	.align		4
.L_11:
        /*0030*/ 	.byte	0x03, 0x19
        /*0032*/ 	.short	0x0008


	//----- nvinfo : EIATTR_PARAM_CBANK
	.align		4
        /*0034*/ 	.byte	0x04, 0x0a
        /*0036*/ 	.short	(.L_13 - .L_12)
	.align		4
.L_12:
        /*0038*/ 	.word	index@(.nv.constant0._Z18evennoteven_kernelPi)
        /*003c*/ 	.short	0x0380
        /*003e*/ 	.short	0x0008


	//----- nvinfo : EIATTR_SW_WAR
	.align		4
.L_13:
        /*0040*/ 	.byte	0x04, 0x36
        /*0042*/ 	.short	(.L_15 - .L_14)
.L_14:
        /*0044*/ 	.word	0x00000008
.L_15:


//--------------------- .nv.callgraph             --------------------------
	.section	.nv.callgraph,"",@"SHT_CUDA_CALLGRAPH"
	.align	4
	.sectionentsize	8
	.align		4
        /*0000*/ 	.word	0x00000000
	.align		4
        /*0004*/ 	.word	0xffffffff
	.align		4
        /*0008*/ 	.word	0x00000000
	.align		4
        /*000c*/ 	.word	0xfffffffe
	.align		4
        /*0010*/ 	.word	0x00000000
	.align		4
        /*0014*/ 	.word	0xfffffffd
	.align		4
        /*0018*/ 	.word	0x00000000
	.align		4
        /*001c*/ 	.word	0xfffffffc


//--------------------- .text._Z18evennoteven_kernelPi --------------------------
	.section	.text._Z18evennoteven_kernelPi,"ax",@progbits
	.align	128
        .global         _Z18evennoteven_kernelPi
        .type           _Z18evennoteven_kernelPi,@function
        .size           _Z18evennoteven_kernelPi,(.L_x_1 - _Z18evennoteven_kernelPi)
        .other          _Z18evennoteven_kernelPi,@"STO_CUDA_ENTRY STV_DEFAULT"
_Z18evennoteven_kernelPi:
.text._Z18evennoteven_kernelPi:
[----:B------:R-:W-:Y:S01]  /*0000*/  LDC R1, c[0x0][0x37c] ;  /* 0x0000df00ff017b82 */ /* 0x000fe20000000800 */
[----:B------:R-:W0:Y:S07]  /*0010*/  S2R R5, SR_TID.X ;  /* 0x0000000000057919 */ /* 0x000e2e0000002100 */
[----:B------:R-:W1:Y:S01]  /*0020*/  LDC.64 R2, c[0x0][0x380] ;  /* 0x0000e000ff027b82 */ /* 0x000e620000000a00 */
[----:B------:R-:W2:Y:S01]  /*0030*/  LDCU.64 UR4, c[0x0][0x358] ;  /* 0x00006b00ff0477ac */ /* 0x000ea20008000a00 */
[----:B0-----:R-:W-:-:S05]  /*0040*/  SHF.L.U32 R5, R5, 0x1, RZ ;  /* 0x0000000105057819 */ /* 0x001fca00000006ff */
[----:B-1----:R-:W-:-:S05]  /*0050*/  IMAD.WIDE.U32 R2, R5, 0x4, R2 ;  /* 0x0000000405027825 */ /* 0x002fca00078e0002 */
[----:B--2---:R-:W2:Y:S02]  /*0060*/  LDG.E R0, desc[UR4][R2.64] ;  /* 0x0000000402007981 */ /* 0x004ea4000c1e1900 */
[----:B--2---:R-:W-:-:S05]  /*0070*/  SHF.L.U32 R5, R0, 0x1, RZ ;  /* 0x0000000100057819 */ /* 0x004fca00000006ff */
[----:B------:R-:W-:Y:S01]  /*0080*/  STG.E desc[UR4][R2.64], R5 ;  /* 0x0000000502007986 */ /* 0x000fe2000c101904 */
[----:B------:R-:W-:Y:S05]  /*0090*/  EXIT ;  /* 0x000000000000794d */ /* 0x000fea0003800000 */
.L_x_0:
[----:B------:R-:W-:-:S00]  /*00a0*/  BRA `(.L_x_0) ;  /* 0xfffffffc00fc7947 */ /* 0x000fc0000383ffff */
[----:B------:R-:W-:-:S00]  /*00b0*/  NOP ;  /* 0x0000000000007918 */ /* 0x000fc00000000000 */
        /* <DEDUP_REMOVED lines=12> */
.L_x_1:


//--------------------- .nv.shared.reserved.0     --------------------------
	.section	.nv.shared.reserved.0,"aw",@nobits
	.weak		__nv_reservedSMEM_offset_0_alias
	.size		__nv_reservedSMEM_offset_0_alias, 0, 64
	.other		__nv_reservedSMEM_offset_0_alias,@"STO_CUDA_RESERVED_SHARED STV_DEFAULT"
__nv_reservedSMEM_offset_0_alias:
	.zero		0
	.zero		64


//--------------------- .nv.constant0._Z18evennoteven_kernelPi --------------------------
	.section	.nv.constant0._Z18evennoteven_kernelPi,"a",@progbits
	.sectionflags	@""
	.align	4
.nv.constant0._Z18evennoteven_kernelPi:
	.zero		904


//--------------------- SYMBOLS --------------------------

	.type		.nv.reservedSmem.offset0,@object
	.size		.nv.reservedSmem.offset0,0x4
